//
// Generated by NVIDIA NVVM Compiler
//
// Compiler Build ID: CL-36424714
// Cuda compilation tools, release 13.0, V13.0.88
// Based on NVVM 20.0.0
//

.version 9.0
.target sm_100
.address_size 64

	// .globl	_Z24CalculateHadamardProductPlS_i

.visible .entry _Z24CalculateHadamardProductPlS_i(
	.param .u64 .ptr .align 1 _Z24CalculateHadamardProductPlS_i_param_0,
	.param .u64 .ptr .align 1 _Z24CalculateHadamardProductPlS_i_param_1,
	.param .u32 _Z24CalculateHadamardProductPlS_i_param_2
)
{
	.reg .pred 	%p<2>;
	.reg .b32 	%r<11>;
	.reg .b64 	%rd<12>;

	ld.param.u64 	%rd1, [_Z24CalculateHadamardProductPlS_i_param_0];
	ld.param.u64 	%rd2, [_Z24CalculateHadamardProductPlS_i_param_1];
	ld.param.u32 	%r2, [_Z24CalculateHadamardProductPlS_i_param_2];
	mov.u32 	%r3, %ntid.x;
	mov.u32 	%r4, %ctaid.x;
	mov.u32 	%r5, %tid.x;
	mad.lo.s32 	%r1, %r3, %r4, %r5;
	mul.lo.s32 	%r6, %r2, %r2;
	setp.ge.u32 	%p1, %r1, %r6;
	@%p1 bra 	$L__BB0_2;
	cvta.to.global.u64 	%rd3, %rd1;
	cvta.to.global.u64 	%rd4, %rd2;
	div.u32 	%r7, %r1, %r2;
	mul.lo.s32 	%r8, %r7, %r2;
	sub.s32 	%r9, %r1, %r8;
	mul.wide.u32 	%rd5, %r1, 8;
	add.s64 	%rd6, %rd3, %rd5;
	ld.global.u64 	%rd7, [%rd6];
	mad.lo.s32 	%r10, %r9, %r2, %r7;
	mul.wide.u32 	%rd8, %r10, 8;
	add.s64 	%rd9, %rd4, %rd8;
	ld.global.u64 	%rd10, [%rd9];
	mul.lo.s64 	%rd11, %rd10, %rd7;
	st.global.u64 	[%rd6], %rd11;
$L__BB0_2:
	ret;

}
	// .globl	_Z16FindWeightMatrixPlS_i
.visible .entry _Z16FindWeightMatrixPlS_i(
	.param .u64 .ptr .align 1 _Z16FindWeightMatrixPlS_i_param_0,
	.param .u64 .ptr .align 1 _Z16FindWeightMatrixPlS_i_param_1,
	.param .u32 _Z16FindWeightMatrixPlS_i_param_2
)
{
	.reg .pred 	%p<2>;
	.reg .b32 	%r<10>;
	.reg .b64 	%rd<11>;

	ld.param.u64 	%rd1, [_Z16FindWeightMatrixPlS_i_param_0];
	ld.param.u64 	%rd2, [_Z16FindWeightMatrixPlS_i_param_1];
	ld.param.u32 	%r2, [_Z16FindWeightMatrixPlS_i_param_2];
	mov.u32 	%r3, %tid.x;
	mov.u32 	%r4, %ntid.x;
	mov.u32 	%r5, %tid.y;
	mov.u32 	%r6, %ntid.y;
	mov.u32 	%r7, %ctaid.x;
	mad.lo.s32 	%r8, %r6, %r7, %r5;
	mad.lo.s32 	%r1, %r8, %r4, %r3;
	mul.lo.s32 	%r9, %r2, %r2;
	setp.ge.u32 	%p1, %r1, %r9;
	@%p1 bra 	$L__BB1_2;
	cvta.to.global.u64 	%rd3, %rd1;
	cvta.to.global.u64 	%rd4, %rd2;
	mul.wide.u32 	%rd5, %r1, 8;
	add.s64 	%rd6, %rd3, %rd5;
	ld.global.u64 	%rd7, [%rd6];
	add.s64 	%rd8, %rd4, %rd5;
	ld.global.u64 	%rd9, [%rd8];
	max.s64 	%rd10, %rd7, %rd9;
	st.global.u64 	[%rd6], %rd10;
$L__BB1_2:
	ret;

}
	// .globl	_Z20CalculateFinalMatrixPlS_i
.visible .entry _Z20CalculateFinalMatrixPlS_i(
	.param .u64 .ptr .align 1 _Z20CalculateFinalMatrixPlS_i_param_0,
	.param .u64 .ptr .align 1 _Z20CalculateFinalMatrixPlS_i_param_1,
	.param .u32 _Z20CalculateFinalMatrixPlS_i_param_2
)
{
	.reg .pred 	%p<2>;
	.reg .b32 	%r<21>;
	.reg .b64 	%rd<12>;

	ld.param.u64 	%rd1, [_Z20CalculateFinalMatrixPlS_i_param_0];
	ld.param.u64 	%rd2, [_Z20CalculateFinalMatrixPlS_i_param_1];
	ld.param.u32 	%r2, [_Z20CalculateFinalMatrixPlS_i_param_2];
	mov.u32 	%r3, %tid.x;
	mov.u32 	%r4, %ntid.x;
	mov.u32 	%r5, %tid.y;
	mov.u32 	%r6, %ntid.y;
	mov.u32 	%r7, %ctaid.x;
	mov.u32 	%r8, %nctaid.x;
	mov.u32 	%r9, %ctaid.y;
	mad.lo.s32 	%r10, %r8, %r9, %r7;
	mad.lo.s32 	%r11, %r10, %r6, %r5;
	mad.lo.s32 	%r1, %r11, %r4, %r3;
	mul.lo.s32 	%r12, %r2, %r2;
	shl.b32 	%r13, %r12, 2;
	setp.ge.u32 	%p1, %r1, %r13;
	@%p1 bra 	$L__BB2_2;
	cvta.to.global.u64 	%rd3, %rd1;
	cvta.to.global.u64 	%rd4, %rd2;
	shl.b32 	%r14, %r2, 1;
	div.u32 	%r15, %r1, %r14;
	mul.lo.s32 	%r16, %r14, %r15;
	sub.s32 	%r17, %r1, %r16;
	rem.u32 	%r18, %r15, %r2;
	rem.u32 	%r19, %r17, %r2;
	mad.lo.s32 	%r20, %r18, %r2, %r19;
	mul.wide.u32 	%rd5, %r20, 8;
	add.s64 	%rd6, %rd3, %rd5;
	ld.global.u64 	%rd7, [%rd6];
	mul.wide.u32 	%rd8, %r1, 8;
	add.s64 	%rd9, %rd4, %rd8;
	ld.global.u64 	%rd10, [%rd9];
	mul.lo.s64 	%rd11, %rd10, %rd7;
	st.global.u64 	[%rd9], %rd11;
$L__BB2_2:
	ret;

}


// ===== COMPILED SASS (sm_100) =====

	.target	sm_100

	.elftype	@"ET_EXEC"


//--------------------- .note.nv.tkinfo           --------------------------
	.section	.note.nv.tkinfo,"",@"SHT_NOTE"
	.sectionflags	@"SHF_NOTE_NV_TKINFO"
	.tkinfo
        /*0018*/ 	.word	0x00000002
        /*0030*/ 	.string	""
        /*0030*/ 	.string	"ptxas"
        /*0030*/ 	.string	"Cuda compilation tools, release 13.0, V13.0.88"
        /*0030*/ 	.string	"Build cuda_13.0.r13.0/compiler.36424714_0"
        /*0030*/ 	.string	"-arch sm_100 -m 64 "



//--------------------- .note.nv.cuinfo           --------------------------
	.section	.note.nv.cuinfo,"",@"SHT_NOTE"
	.sectionflags	@"SHF_NOTE_NV_CUINFO"
        /*0018*/ 	.short	0x0002
        /*001a*/ 	.short	0x0064
        /*001c*/ 	.short	0x0082
	.zero		2


//--------------------- .nv.info                  --------------------------
	.section	.nv.info,"",@"SHT_CUDA_INFO"
	.align	4


	//----- nvinfo : EIATTR_REGCOUNT
	.align		4
        /*0000*/ 	.byte	0x04, 0x2f
        /*0002*/ 	.short	(.L_1 - .L_0)
	.align		4
.L_0:
        /*0004*/ 	.word	index@(_Z24CalculateHadamardProductPlS_i)
        /*0008*/ 	.word	0x0000000e


	//----- nvinfo : EIATTR_FRAME_SIZE
	.align		4
.L_1:
        /*000c*/ 	.byte	0x04, 0x11
        /*000e*/ 	.short	(.L_3 - .L_2)
	.align		4
.L_2:
        /*0010*/ 	.word	index@(_Z24CalculateHadamardProductPlS_i)
        /*0014*/ 	.word	0x00000000


	//----- nvinfo : EIATTR_REGCOUNT
	.align		4
.L_3:
        /*0018*/ 	.byte	0x04, 0x2f
        /*001a*/ 	.short	(.L_5 - .L_4)
	.align		4
.L_4:
        /*001c*/ 	.word	index@(_Z16FindWeightMatrixPlS_i)
        /*0020*/ 	.word	0x0000000a


	//----- nvinfo : EIATTR_FRAME_SIZE
	.align		4
.L_5:
        /*0024*/ 	.byte	0x04, 0x11
        /*0026*/ 	.short	(.L_7 - .L_6)
	.align		4
.L_6:
        /*0028*/ 	.word	index@(_Z16FindWeightMatrixPlS_i)
        /*002c*/ 	.word	0x00000000


	//----- nvinfo : EIATTR_REGCOUNT
	.align		4
.L_7:
        /*0030*/ 	.byte	0x04, 0x2f
        /*0032*/ 	.short	(.L_9 - .L_8)
	.align		4
.L_8:
        /*0034*/ 	.word	index@(_Z20CalculateFinalMatrixPlS_i)
        /*0038*/ 	.word	0x0000000c


	//----- nvinfo : EIATTR_FRAME_SIZE
	.align		4
.L_9:
        /*003c*/ 	.byte	0x04, 0x11
        /*003e*/ 	.short	(.L_11 - .L_10)
	.align		4
.L_10:
        /*0040*/ 	.word	index@(_Z20CalculateFinalMatrixPlS_i)
        /*0044*/ 	.word	0x00000000


	//----- nvinfo : EIATTR_MIN_STACK_SIZE
	.align		4
.L_11:
        /*0048*/ 	.byte	0x04, 0x12
        /*004a*/ 	.short	(.L_13 - .L_12)
	.align		4
.L_12:
        /*004c*/ 	.word	index@(_Z20CalculateFinalMatrixPlS_i)
        /*0050*/ 	.word	0x00000000


	//----- nvinfo : EIATTR_MIN_STACK_SIZE
	.align		4
.L_13:
        /*0054*/ 	.byte	0x04, 0x12
        /*0056*/ 	.short	(.L_15 - .L_14)
	.align		4
.L_14:
        /*0058*/ 	.word	index@(_Z16FindWeightMatrixPlS_i)
        /*005c*/ 	.word	0x00000000


	//----- nvinfo : EIATTR_MIN_STACK_SIZE
	.align		4
.L_15:
        /*0060*/ 	.byte	0x04, 0x12
        /*0062*/ 	.short	(.L_17 - .L_16)
	.align		4
.L_16:
        /*0064*/ 	.word	index@(_Z24CalculateHadamardProductPlS_i)
        /*0068*/ 	.word	0x00000000
.L_17:


//--------------------- .nv.compat                --------------------------
	.section	.nv.compat,"",@"SHT_CUDA_COMPAT_INFO"
	.align	4
        /*0000*/ 	.byte	0x02, 0x09, 0x00, 0x00, 0x02, 0x02, 0x01, 0x00, 0x02, 0x05, 0x05, 0x00, 0x03, 0x07, 0x01, 0x01
        /*0010*/ 	.byte	0x02, 0x03, 0x00, 0x00, 0x02, 0x06, 0x01, 0x00, 0x04, 0x0b, 0x08, 0x00, 0x09, 0x00, 0x00, 0x00
        /*0020*/ 	.byte	0x00, 0x00, 0x00, 0x00


//--------------------- .nv.info._Z20CalculateFinalMatrixPlS_i --------------------------
	.section	.nv.info._Z20CalculateFinalMatrixPlS_i,"",@"SHT_CUDA_INFO"
	.sectionflags	@""
	.align	4


	//----- nvinfo : EIATTR_CUDA_API_VERSION
	.align		4
        /*0000*/ 	.byte	0x04, 0x37
        /*0002*/ 	.short	(.L_19 - .L_18)
.L_18:
        /*0004*/ 	.word	0x00000082


	//----- nvinfo : EIATTR_KPARAM_INFO
	.align		4
.L_19:
        /*0008*/ 	.byte	0x04, 0x17
        /*000a*/ 	.short	(.L_21 - .L_20)
.L_20:
        /*000c*/ 	.word	0x00000000
        /*0010*/ 	.short	0x0002
        /*0012*/ 	.short	0x0010
        /*0014*/ 	.byte	0x00, 0xf0, 0x11, 0x00


	//----- nvinfo : EIATTR_KPARAM_INFO
	.align		4
.L_21:
        /*0018*/ 	.byte	0x04, 0x17
        /*001a*/ 	.short	(.L_23 - .L_22)
.L_22:
        /*001c*/ 	.word	0x00000000
        /*0020*/ 	.short	0x0001
        /*0022*/ 	.short	0x0008
        /*0024*/ 	.byte	0x00, 0xf5, 0x21, 0x00


	//----- nvinfo : EIATTR_KPARAM_INFO
	.align		4
.L_23:
        /*0028*/ 	.byte	0x04, 0x17
        /*002a*/ 	.short	(.L_25 - .L_24)
.L_24:
        /*002c*/ 	.word	0x00000000
        /*0030*/ 	.short	0x0000
        /*0032*/ 	.short	0x0000
        /*0034*/ 	.byte	0x00, 0xf5, 0x21, 0x00


	//----- nvinfo : EIATTR_SPARSE_MMA_MASK
	.align		4
.L_25:
        /*0038*/ 	.byte	0x03, 0x50
        /*003a*/ 	.short	0x0000


	//----- nvinfo : EIATTR_MAXREG_COUNT
	.align		4
        /*003c*/ 	.byte	0x03, 0x1b
        /*003e*/ 	.short	0x00ff


	//----- nvinfo : EIATTR_MERCURY_ISA_VERSION
	.align		4
        /*0040*/ 	.byte	0x03, 0x5f
        /*0042*/ 	.short	0x0101


	//----- nvinfo : EIATTR_VRC_CTA_INIT_COUNT
	.align		4
        /*0044*/ 	.byte	0x02, 0x4a
	.zero		1
	.zero		1


	//----- nvinfo : EIATTR_EXIT_INSTR_OFFSETS
	.align		4
        /*0048*/ 	.byte	0x04, 0x1c
        /*004a*/ 	.short	(.L_27 - .L_26)


	//   ....[0]....
.L_26:
        /*004c*/ 	.word	0x000000f0


	//   ....[1]....
        /*0050*/ 	.word	0x000004c0


	//----- nvinfo : EIATTR_CBANK_PARAM_SIZE
	.align		4
.L_27:
        /*0054*/ 	.byte	0x03, 0x19
        /*0056*/ 	.short	0x0014


	//----- nvinfo : EIATTR_PARAM_CBANK
	.align		4
        /*0058*/ 	.byte	0x04, 0x0a
        /*005a*/ 	.short	(.L_29 - .L_28)
	.align		4
.L_28:
        /*005c*/ 	.word	index@(.nv.constant0._Z20CalculateFinalMatrixPlS_i)
        /*0060*/ 	.short	0x0380
        /*0062*/ 	.short	0x0014


	//----- nvinfo : EIATTR_SW_WAR
	.align		4
.L_29:
        /*0064*/ 	.byte	0x04, 0x36
        /*0066*/ 	.short	(.L_31 - .L_30)
.L_30:
        /*0068*/ 	.word	0x00000008
.L_31:


//--------------------- .nv.info._Z16FindWeightMatrixPlS_i --------------------------
	.section	.nv.info._Z16FindWeightMatrixPlS_i,"",@"SHT_CUDA_INFO"
	.sectionflags	@""
	.align	4


	//----- nvinfo : EIATTR_CUDA_API_VERSION
	.align		4
        /*0000*/ 	.byte	0x04, 0x37
        /*0002*/ 	.short	(.L_33 - .L_32)
.L_32:
        /*0004*/ 	.word	0x00000082


	//----- nvinfo : EIATTR_KPARAM_INFO
	.align		4
.L_33:
        /*0008*/ 	.byte	0x04, 0x17
        /*000a*/ 	.short	(.L_35 - .L_34)
.L_34:
        /*000c*/ 	.word	0x00000000
        /*0010*/ 	.short	0x0002
        /*0012*/ 	.short	0x0010
        /*0014*/ 	.byte	0x00, 0xf0, 0x11, 0x00


	//----- nvinfo : EIATTR_KPARAM_INFO
	.align		4
.L_35:
        /*0018*/ 	.byte	0x04, 0x17
        /*001a*/ 	.short	(.L_37 - .L_36)
.L_36:
        /*001c*/ 	.word	0x00000000
        /*0020*/ 	.short	0x0001
        /*0022*/ 	.short	0x0008
        /*0024*/ 	.byte	0x00, 0xf5, 0x21, 0x00


	//----- nvinfo : EIATTR_KPARAM_INFO
	.align		4
.L_37:
        /*0028*/ 	.byte	0x04, 0x17
        /*002a*/ 	.short	(.L_39 - .L_38)
.L_38:
        /*002c*/ 	.word	0x00000000
        /*0030*/ 	.short	0x0000
        /*0032*/ 	.short	0x0000
        /*0034*/ 	.byte	0x00, 0xf5, 0x21, 0x00


	//----- nvinfo : EIATTR_SPARSE_MMA_MASK
	.align		4
.L_39:
        /*0038*/ 	.byte	0x03, 0x50
        /*003a*/ 	.short	0x0000


	//----- nvinfo : EIATTR_MAXREG_COUNT
	.align		4
        /*003c*/ 	.byte	0x03, 0x1b
        /*003e*/ 	.short	0x00ff


	//----- nvinfo : EIATTR_MERCURY_ISA_VERSION
	.align		4
        /*0040*/ 	.byte	0x03, 0x5f
        /*0042*/ 	.short	0x0101


	//----- nvinfo : EIATTR_VRC_CTA_INIT_COUNT
	.align		4
        /*0044*/ 	.byte	0x02, 0x4a
	.zero		1
	.zero		1


	//----- nvinfo : EIATTR_EXIT_INSTR_OFFSETS
	.align		4
        /*0048*/ 	.byte	0x04, 0x1c
        /*004a*/ 	.short	(.L_41 - .L_40)


	//   ....[0]....
.L_40:
        /*004c*/ 	.word	0x000000b0


	//   ....[1]....
        /*0050*/ 	.word	0x00000180


	//----- nvinfo : EIATTR_CBANK_PARAM_SIZE
	.align		4
.L_41:
        /*0054*/ 	.byte	0x03, 0x19
        /*0056*/ 	.short	0x0014


	//----- nvinfo : EIATTR_PARAM_CBANK
	.align		4
        /*0058*/ 	.byte	0x04, 0x0a
        /*005a*/ 	.short	(.L_43 - .L_42)
	.align		4
.L_42:
        /*005c*/ 	.word	index@(.nv.constant0._Z16FindWeightMatrixPlS_i)
        /*0060*/ 	.short	0x0380
        /*0062*/ 	.short	0x0014


	//----- nvinfo : EIATTR_SW_WAR
	.align		4
.L_43:
        /*0064*/ 	.byte	0x04, 0x36
        /*0066*/ 	.short	(.L_45 - .L_44)
.L_44:
        /*0068*/ 	.word	0x00000008
.L_45:


//--------------------- .nv.info._Z24CalculateHadamardProductPlS_i --------------------------
	.section	.nv.info._Z24CalculateHadamardProductPlS_i,"",@"SHT_CUDA_INFO"
	.sectionflags	@""
	.align	4


	//----- nvinfo : EIATTR_CUDA_API_VERSION
	.align		4
        /*0000*/ 	.byte	0x04, 0x37
        /*0002*/ 	.short	(.L_47 - .L_46)
.L_46:
        /*0004*/ 	.word	0x00000082


	//----- nvinfo : EIATTR_KPARAM_INFO
	.align		4
.L_47:
        /*0008*/ 	.byte	0x04, 0x17
        /*000a*/ 	.short	(.L_49 - .L_48)
.L_48:
        /*000c*/ 	.word	0x00000000
        /*0010*/ 	.short	0x0002
        /*0012*/ 	.short	0x0010
        /*0014*/ 	.byte	0x00, 0xf0, 0x11, 0x00


	//----- nvinfo : EIATTR_KPARAM_INFO
	.align		4
.L_49:
        /*0018*/ 	.byte	0x04, 0x17
        /*001a*/ 	.short	(.L_51 - .L_50)
.L_50:
        /*001c*/ 	.word	0x00000000
        /*0020*/ 	.short	0x0001
        /*0022*/ 	.short	0x0008
        /*0024*/ 	.byte	0x00, 0xf5, 0x21, 0x00


	//----- nvinfo : EIATTR_KPARAM_INFO
	.align		4
.L_51:
        /*0028*/ 	.byte	0x04, 0x17
        /*002a*/ 	.short	(.L_53 - .L_52)
.L_52:
        /*002c*/ 	.word	0x00000000
        /*0030*/ 	.short	0x0000
        /*0032*/ 	.short	0x0000
        /*0034*/ 	.byte	0x00, 0xf5, 0x21, 0x00


	//----- nvinfo : EIATTR_SPARSE_MMA_MASK
	.align		4
.L_53:
        /*0038*/ 	.byte	0x03, 0x50
        /*003a*/ 	.short	0x0000


	//----- nvinfo : EIATTR_MAXREG_COUNT
	.align		4
        /*003c*/ 	.byte	0x03, 0x1b
        /*003e*/ 	.short	0x00ff


	//----- nvinfo : EIATTR_MERCURY_ISA_VERSION
	.align		4
        /*0040*/ 	.byte	0x03, 0x5f
        /*0042*/ 	.short	0x0101


	//----- nvinfo : EIATTR_VRC_CTA_INIT_COUNT
	.align		4
        /*0044*/ 	.byte	0x02, 0x4a
	.zero		1
	.zero		1


	//----- nvinfo : EIATTR_EXIT_INSTR_OFFSETS
	.align		4
        /*0048*/ 	.byte	0x04, 0x1c
        /*004a*/ 	.short	(.L_55 - .L_54)


	//   ....[0]....
.L_54:
        /*004c*/ 	.word	0x00000080


	//   ....[1]....
        /*0050*/ 	.word	0x000002a0


	//----- nvinfo : EIATTR_CBANK_PARAM_SIZE
	.align		4
.L_55:
        /*0054*/ 	.byte	0x03, 0x19
        /*0056*/ 	.short	0x0014


	//----- nvinfo : EIATTR_PARAM_CBANK
	.align		4
        /*0058*/ 	.byte	0x04, 0x0a
        /*005a*/ 	.short	(.L_57 - .L_56)
	.align		4
.L_56:
        /*005c*/ 	.word	index@(.nv.constant0._Z24CalculateHadamardProductPlS_i)
        /*0060*/ 	.short	0x0380
        /*0062*/ 	.short	0x0014


	//----- nvinfo : EIATTR_SW_WAR
	.align		4
.L_57:
        /*0064*/ 	.byte	0x04, 0x36
        /*0066*/ 	.short	(.L_59 - .L_58)
.L_58:
        /*0068*/ 	.word	0x00000008
.L_59:


//--------------------- .nv.callgraph             --------------------------
	.section	.nv.callgraph,"",@"SHT_CUDA_CALLGRAPH"
	.align	4
	.sectionentsize	8
	.align		4
        /*0000*/ 	.word	0x00000000
	.align		4
        /*0004*/ 	.word	0xffffffff
	.align		4
        /*0008*/ 	.word	0x00000000
	.align		4
        /*000c*/ 	.word	0xfffffffe
	.align		4
        /*0010*/ 	.word	0x00000000
	.align		4
        /*0014*/ 	.word	0xfffffffd
	.align		4
        /*0018*/ 	.word	0x00000000
	.align		4
        /*001c*/ 	.word	0xfffffffc


//--------------------- .text._Z20CalculateFinalMatrixPlS_i --------------------------
	.section	.text._Z20CalculateFinalMatrixPlS_i,"ax",@progbits
	.align	128
        .global         _Z20CalculateFinalMatrixPlS_i
        .type           _Z20CalculateFinalMatrixPlS_i,@function
        .size           _Z20CalculateFinalMatrixPlS_i,(.L_x_3 - _Z20CalculateFinalMatrixPlS_i)
        .other          _Z20CalculateFinalMatrixPlS_i,@"STO_CUDA_ENTRY STV_DEFAULT"
_Z20CalculateFinalMatrixPlS_i:
.text._Z20CalculateFinalMatrixPlS_i:
[----:B------:R-:W-:Y:S01]  /*0000*/  LDC R1, c[0x0][0x37c] ;  /* 0x0000df00ff017b82 */ /* 0x000fe20000000800 */
[----:B------:R-:W0:Y:S01]  /*0010*/  S2R R7, SR_CTAID.Y ;  /* 0x0000000000077919 */ /* 0x000e220000002600 */
[----:B------:R-:W1:Y:S06]  /*0020*/  LDCU UR5, c[0x0][0x360] ;  /* 0x00006c00ff0577ac */ /* 0x000e6c0008000800 */
[----:B------:R-:W0:Y:S01]  /*0030*/  S2UR UR4, SR_CTAID.X ;  /* 0x00000000000479c3 */ /* 0x000e220000002500 */
[----:B------:R-:W2:Y:S01]  /*0040*/  S2R R5, SR_TID.Y ;  /* 0x0000000000057919 */ /* 0x000ea20000002200 */
[----:B------:R-:W2:Y:S01]  /*0050*/  LDCU UR6, c[0x0][0x364] ;  /* 0x00006c80ff0677ac */ /* 0x000ea20008000800 */
[----:B------:R-:W1:Y:S01]  /*0060*/  S2R R3, SR_TID.X ;  /* 0x0000000000037919 */ /* 0x000e620000002100 */
[----:B------:R-:W3:Y:S04]  /*0070*/  LDCU UR7, c[0x0][0x390] ;  /* 0x00007200ff0777ac */ /* 0x000ee80008000800 */
[----:B------:R-:W0:Y:S02]  /*0080*/  LDC R0, c[0x0][0x370] ;  /* 0x0000dc00ff007b82 */ /* 0x000e240000000800 */
[----:B0-----:R-:W-:Y:S01]  /*0090*/  IMAD R0, R0, R7, UR4 ;  /* 0x0000000400007e24 */ /* 0x001fe2000f8e0207 */
[----:B---3--:R-:W-:-:S03]  /*00a0*/  UIMAD UR4, UR7, UR7, URZ ;  /* 0x00000007070472a4 */ /* 0x008fc6000f8e02ff */
[----:B--2---:R-:W-:Y:S01]  /*00b0*/  IMAD R0, R0, UR6, R5 ;  /* 0x0000000600007c24 */ /* 0x004fe2000f8e0205 */
[----:B------:R-:W-:-:S03]  /*00c0*/  USHF.L.U32 UR4, UR4, 0x2, URZ ;  /* 0x0000000204047899 */ /* 0x000fc600080006ff */
[----:B-1----:R-:W-:-:S05]  /*00d0*/  IMAD R0, R0, UR5, R3 ;  /* 0x0000000500007c24 */ /* 0x002fca000f8e0203 */
[----:B------:R-:W-:-:S13]  /*00e0*/  ISETP.GE.U32.AND P0, PT, R0, UR4, PT ;  /* 0x0000000400007c0c */ /* 0x000fda000bf06070 */
[----:B------:R-:W-:Y:S05]  /*00f0*/  @P0 EXIT ;  /* 0x000000000000094d */ /* 0x000fea0003800000 */
[----:B------:R-:W-:Y:S02]  /*0100*/  USHF.L.U32 UR4, UR7, 0x1, URZ ;  /* 0x0000000107047899 */ /* 0x000fe400080006ff */
[----:B------:R-:W0:Y:S02]  /*0110*/  I2F.U32.RP R6, UR7 ;  /* 0x0000000700067d06 */ /* 0x000e240008209000 */
[----:B------:R-:W-:Y:S02]  /*0120*/  UIADD3 UR5, UPT, UPT, -UR4, URZ, URZ ;  /* 0x000000ff04057290 */ /* 0x000fe4000fffe1ff */
[----:B------:R-:W-:Y:S02]  /*0130*/  IADD3 R5, PT, PT, RZ, -UR4, RZ ;  /* 0x80000004ff057c10 */ /* 0x000fe4000fffe0ff */
[----:B------:R-:W-:Y:S02]  /*0140*/  ISETP.NE.U32.AND P2, PT, RZ, UR4, PT ;  /* 0x00000004ff007c0c */ /* 0x000fe4000bf45070 */
[----:B------:R-:W1:Y:S08]  /*0150*/  I2F.U32.RP R4, UR4 ;  /* 0x0000000400047d06 */ /* 0x000e700008209000 */
[----:B0-----:R-:W-:Y:S08]  /*0160*/  MUFU.RCP R6, R6 ;  /* 0x0000000600067308 */ /* 0x001ff00000001000 */
[----:B-1----:R-:W0:Y:S02]  /*0170*/  MUFU.RCP R4, R4 ;  /* 0x0000000400047308 */ /* 0x002e240000001000 */
[----:B0-----:R-:W-:-:S06]  /*0180*/  IADD3 R2, PT, PT, R4, 0xffffffe, RZ ;  /* 0x0ffffffe04027810 */ /* 0x001fcc0007ffe0ff */
[----:B------:R0:W1:Y:S02]  /*0190*/  F2I.FTZ.U32.TRUNC.NTZ R3, R2 ;  /* 0x0000000200037305 */ /* 0x000064000021f000 */
[----:B0-----:R-:W-:Y:S02]  /*01a0*/  IMAD.MOV.U32 R2, RZ, RZ, RZ ;  /* 0x000000ffff027224 */ /* 0x001fe400078e00ff */
[----:B-1----:R-:W-:-:S04]  /*01b0*/  IMAD R5, R5, R3, RZ ;  /* 0x0000000305057224 */ /* 0x002fc800078e02ff */
[----:B------:R-:W-:Y:S01]  /*01c0*/  IMAD.HI.U32 R3, R3, R5, R2 ;  /* 0x0000000503037227 */ /* 0x000fe200078e0002 */
[----:B------:R-:W-:-:S05]  /*01d0*/  IADD3 R2, PT, PT, R6, 0xffffffe, RZ ;  /* 0x0ffffffe06027810 */ /* 0x000fca0007ffe0ff */
[----:B------:R-:W-:-:S05]  /*01e0*/  IMAD.HI.U32 R5, R3, R0, RZ ;  /* 0x0000000003057227 */ /* 0x000fca00078e00ff */
[----:B------:R-:W-:-:S05]  /*01f0*/  IADD3 R3, PT, PT, -R5, RZ, RZ ;  /* 0x000000ff05037210 */ /* 0x000fca0007ffe1ff */
[----:B------:R-:W-:Y:S02]  /*0200*/  IMAD R4, R3, UR4, R0 ;  /* 0x0000000403047c24 */ /* 0x000fe4000f8e0200 */
[----:B------:R0:W1:Y:S03]  /*0210*/  F2I.FTZ.U32.TRUNC.NTZ R3, R2 ;  /* 0x0000000200037305 */ /* 0x000066000021f000 */
[----:B------:R-:W-:Y:S01]  /*0220*/  ISETP.GE.U32.AND P0, PT, R4, UR4, PT ;  /* 0x0000000404007c0c */ /* 0x000fe2000bf06070 */
[----:B0-----:R-:W-:Y:S01]  /*0230*/  HFMA2 R2, -RZ, RZ, 0, 0 ;  /* 0x00000000ff027431 */ /* 0x001fe200000001ff */
[----:B-1----:R-:W-:-:S11]  /*0240*/  IADD3 R7, PT, PT, RZ, -R3, RZ ;  /* 0x80000003ff077210 */ /* 0x002fd60007ffe0ff */
[----:B------:R-:W-:Y:S01]  /*0250*/  @P0 VIADD R4, R4, -UR4 ;  /* 0x8000000404040c36 */ /* 0x000fe20008000000 */
[----:B------:R-:W-:Y:S01]  /*0260*/  @P0 IADD3 R5, PT, PT, R5, 0x1, RZ ;  /* 0x0000000105050810 */ /* 0x000fe20007ffe0ff */
[----:B------:R-:W-:-:S03]  /*0270*/  IMAD R7, R7, UR7, RZ ;  /* 0x0000000707077c24 */ /* 0x000fc6000f8e02ff */
[----:B------:R-:W-:Y:S01]  /*0280*/  ISETP.GE.U32.AND P1, PT, R4, UR4, PT ;  /* 0x0000000404007c0c */ /* 0x000fe2000bf26070 */
[----:B------:R-:W-:Y:S01]  /*0290*/  IMAD.HI.U32 R3, R3, R7, R2 ;  /* 0x0000000703037227 */ /* 0x000fe200078e0002 */
[----:B------:R-:W-:-:S11]  /*02a0*/  LOP3.LUT R7, RZ, UR7, RZ, 0x33, !PT ;  /* 0x00000007ff077c12 */ /* 0x000fd6000f8e33ff */
[----:B------:R-:W-:Y:S01]  /*02b0*/  @P1 VIADD R5, R5, 0x1 ;  /* 0x0000000105051836 */ /* 0x000fe20000000000 */
[----:B------:R-:W-:-:S05]  /*02c0*/  @!P2 LOP3.LUT R5, RZ, UR4, RZ, 0x33, !PT ;  /* 0x00000004ff05ac12 */ /* 0x000fca000f8e33ff */
[----:B------:R-:W-:Y:S01]  /*02d0*/  IMAD R2, R5, UR5, R0 ;  /* 0x0000000505027c24 */ /* 0x000fe2000f8e0200 */
[----:B------:R-:W0:Y:S01]  /*02e0*/  LDCU.64 UR4, c[0x0][0x358] ;  /* 0x00006b00ff0477ac */ /* 0x000e220008000a00 */
[----:B------:R-:W-:-:S04]  /*02f0*/  IMAD.HI.U32 R4, R3, R5, RZ ;  /* 0x0000000503047227 */ /* 0x000fc800078e00ff */
[----:B------:R-:W-:Y:S01]  /*0300*/  IMAD.HI.U32 R3, R3, R2, RZ ;  /* 0x0000000203037227 */ /* 0x000fe200078e00ff */
[----:B------:R-:W-:-:S03]  /*0310*/  IADD3 R4, PT, PT, -R4, RZ, RZ ;  /* 0x000000ff04047210 */ /* 0x000fc60007ffe1ff */
[----:B------:R-:W-:Y:S02]  /*0320*/  IMAD.MOV R3, RZ, RZ, -R3 ;  /* 0x000000ffff037224 */ /* 0x000fe400078e0a03 */
[----:B------:R-:W-:Y:S02]  /*0330*/  IMAD R6, R4, UR7, R5 ;  /* 0x0000000704067c24 */ /* 0x000fe4000f8e0205 */
[----:B------:R-:W-:Y:S01]  /*0340*/  IMAD R8, R3, UR7, R2 ;  /* 0x0000000703087c24 */ /* 0x000fe2000f8e0202 */
[----:B------:R-:W1:Y:S02]  /*0350*/  LDC.64 R4, c[0x0][0x388] ;  /* 0x0000e200ff047b82 */ /* 0x000e640000000a00 */
[----:B------:R-:W-:Y:S02]  /*0360*/  ISETP.GE.U32.AND P0, PT, R6, UR7, PT ;  /* 0x0000000706007c0c */ /* 0x000fe4000bf06070 */
[----:B------:R-:W-:-:S04]  /*0370*/  ISETP.GE.U32.AND P1, PT, R8, UR7, PT ;  /* 0x0000000708007c0c */ /* 0x000fc8000bf26070 */
[----:B------:R-:W2:Y:S07]  /*0380*/  LDC.64 R2, c[0x0][0x380] ;  /* 0x0000e000ff027b82 */ /* 0x000eae0000000a00 */
[----:B------:R-:W-:Y:S02]  /*0390*/  @P0 IADD3 R6, PT, PT, R6, -UR7, RZ ;  /* 0x8000000706060c10 */ /* 0x000fe4000fffe0ff */
[----:B------:R-:W-:Y:S02]  /*03a0*/  @P1 IADD3 R8, PT, PT, R8, -UR7, RZ ;  /* 0x8000000708081c10 */ /* 0x000fe4000fffe0ff */
[----:B------:R-:W-:-:S02]  /*03b0*/  ISETP.GE.U32.AND P0, PT, R6, UR7, PT ;  /* 0x0000000706007c0c */ /* 0x000fc4000bf06070 */
[----:B------:R-:W-:Y:S02]  /*03c0*/  ISETP.GE.U32.AND P2, PT, R8, UR7, PT ;  /* 0x0000000708007c0c */ /* 0x000fe4000bf46070 */
[----:B------:R-:W-:Y:S01]  /*03d0*/  ISETP.NE.U32.AND P1, PT, RZ, UR7, PT ;  /* 0x00000007ff007c0c */ /* 0x000fe2000bf25070 */
[----:B-1----:R-:W-:-:S08]  /*03e0*/  IMAD.WIDE.U32 R4, R0, 0x8, R4 ;  /* 0x0000000800047825 */ /* 0x002fd000078e0004 */
[----:B------:R-:W-:Y:S02]  /*03f0*/  @P0 VIADD R6, R6, -UR7 ;  /* 0x8000000706060c36 */ /* 0x000fe40008000000 */
[----:B------:R-:W-:-:S03]  /*0400*/  @P2 IADD3 R8, PT, PT, R8, -UR7, RZ ;  /* 0x8000000708082c10 */ /* 0x000fc6000fffe0ff */
[C---:B------:R-:W-:Y:S02]  /*0410*/  SEL R6, R7.reuse, R6, !P1 ;  /* 0x0000000607067207 */ /* 0x040fe40004800000 */
[----:B------:R-:W-:-:S05]  /*0420*/  SEL R7, R7, R8, !P1 ;  /* 0x0000000807077207 */ /* 0x000fca0004800000 */
[----:B------:R-:W-:-:S04]  /*0430*/  IMAD R7, R6, UR7, R7 ;  /* 0x0000000706077c24 */ /* 0x000fc8000f8e0207 */
[----:B--2---:R-:W-:Y:S02]  /*0440*/  IMAD.WIDE.U32 R2, R7, 0x8, R2 ;  /* 0x0000000807027825 */ /* 0x004fe400078e0002 */
[----:B0-----:R-:W2:Y:S04]  /*0450*/  LDG.E.64 R6, desc[UR4][R4.64] ;  /* 0x0000000404067981 */ /* 0x001ea8000c1e1b00 */
[----:B------:R-:W2:Y:S02]  /*0460*/  LDG.E.64 R2, desc[UR4][R2.64] ;  /* 0x0000000402027981 */ /* 0x000ea4000c1e1b00 */
[-C--:B--2---:R-:W-:Y:S02]  /*0470*/  IMAD R7, R7, R2.reuse, RZ ;  /* 0x0000000207077224 */ /* 0x084fe400078e02ff */
[----:B------:R-:W-:-:S04]  /*0480*/  IMAD.WIDE.U32 R8, R6, R2, RZ ;  /* 0x0000000206087225 */ /* 0x000fc800078e00ff */
[----:B------:R-:W-:-:S05]  /*0490*/  IMAD R7, R3, R6, R7 ;  /* 0x0000000603077224 */ /* 0x000fca00078e0207 */
[----:B------:R-:W-:-:S05]  /*04a0*/  IADD3 R9, PT, PT, R9, R7, RZ ;  /* 0x0000000709097210 */ /* 0x000fca0007ffe0ff */
[----:B------:R-:W-:Y:S01]  /*04b0*/  STG.E.64 desc[UR4][R4.64], R8 ;  /* 0x0000000804007986 */ /* 0x000fe2000c101b04 */
[----:B------:R-:W-:Y:S05]  /*04c0*/  EXIT ;  /* 0x000000000000794d */ /* 0x000fea0003800000 */
.L_x_0:
[----:B------:R-:W-:-:S00]  /*04d0*/  BRA `(.L_x_0) ;  /* 0xfffffffc00fc7947 */ /* 0x000fc0000383ffff */
[----:B------:R-:W-:-:S00]  /*04e0*/  NOP ;  /* 0x0000000000007918 */ /* 0x000fc00000000000 */
        /* <DEDUP_REMOVED lines=9> */
.L_x_3:


//--------------------- .text._Z16FindWeightMatrixPlS_i --------------------------
	.section	.text._Z16FindWeightMatrixPlS_i,"ax",@progbits
	.align	128
        .global         _Z16FindWeightMatrixPlS_i
        .type           _Z16FindWeightMatrixPlS_i,@function
        .size           _Z16FindWeightMatrixPlS_i,(.L_x_4 - _Z16FindWeightMatrixPlS_i)
        .other          _Z16FindWeightMatrixPlS_i,@"STO_CUDA_ENTRY STV_DEFAULT"
_Z16FindWeightMatrixPlS_i:
.text._Z16FindWeightMatrixPlS_i:
[----:B------:R-:W-:Y:S01]  /*0000*/  LDC R1, c[0x0][0x37c] ;  /* 0x0000df00ff017b82 */ /* 0x000fe20000000800 */
[----:B------:R-:W0:Y:S01]  /*0010*/  S2R R0, SR_TID.Y ;  /* 0x0000000000007919 */ /* 0x000e220000002200 */
[----:B------:R-:W1:Y:S01]  /*0020*/  LDCU UR5, c[0x0][0x360] ;  /* 0x00006c00ff0577ac */ /* 0x000e620008000800 */
[----:B------:R-:W0:Y:S01]  /*0030*/  S2R R3, SR_CTAID.X ;  /* 0x0000000000037919 */ /* 0x000e220000002500 */
[----:B------:R-:W0:Y:S01]  /*0040*/  LDCU UR6, c[0x0][0x364] ;  /* 0x00006c80ff0677ac */ /* 0x000e220008000800 */
[----:B------:R-:W1:Y:S01]  /*0050*/  S2R R5, SR_TID.X ;  /* 0x0000000000057919 */ /* 0x000e620000002100 */
[----:B------:R-:W2:Y:S02]  /*0060*/  LDCU UR4, c[0x0][0x390] ;  /* 0x00007200ff0477ac */ /* 0x000ea40008000800 */
[----:B--2---:R-:W-:Y:S01]  /*0070*/  UIMAD UR4, UR4, UR4, URZ ;  /* 0x00000004040472a4 */ /* 0x004fe2000f8e02ff */
[----:B0-----:R-:W-:-:S04]  /*0080*/  IMAD R0, R3, UR6, R0 ;  /* 0x0000000603007c24 */ /* 0x001fc8000f8e0200 */
[----:B-1----:R-:W-:-:S05]  /*0090*/  IMAD R5, R0, UR5, R5 ;  /* 0x0000000500057c24 */ /* 0x002fca000f8e0205 */
[----:B------:R-:W-:-:S13]  /*00a0*/  ISETP.GE.U32.AND P0, PT, R5, UR4, PT ;  /* 0x0000000405007c0c */ /* 0x000fda000bf06070 */
[----:B------:R-:W-:Y:S05]  /*00b0*/  @P0 EXIT ;  /* 0x000000000000094d */ /* 0x000fea0003800000 */
[----:B------:R-:W0:Y:S01]  /*00c0*/  LDC.64 R6, c[0x0][0x388] ;  /* 0x0000e200ff067b82 */ /* 0x000e220000000a00 */
[----:B------:R-:W1:Y:S07]  /*00d0*/  LDCU.64 UR4, c[0x0][0x358] ;  /* 0x00006b00ff0477ac */ /* 0x000e6e0008000a00 */
[----:B------:R-:W2:Y:S01]  /*00e0*/  LDC.64 R2, c[0x0][0x380] ;  /* 0x0000e000ff027b82 */ /* 0x000ea20000000a00 */
[----:B0-----:R-:W-:-:S06]  /*00f0*/  IMAD.WIDE.U32 R6, R5, 0x8, R6 ;  /* 0x0000000805067825 */ /* 0x001fcc00078e0006 */
[----:B-1----:R-:W3:Y:S01]  /*0100*/  LDG.E.64 R6, desc[UR4][R6.64] ;  /* 0x0000000406067981 */ /* 0x002ee2000c1e1b00 */
[----:B--2---:R-:W-:-:S05]  /*0110*/  IMAD.WIDE.U32 R2, R5, 0x8, R2 ;  /* 0x0000000805027825 */ /* 0x004fca00078e0002 */
[----:B------:R-:W3:Y:S02]  /*0120*/  LDG.E.64 R4, desc[UR4][R2.64] ;  /* 0x0000000402047981 */ /* 0x000ee4000c1e1b00 */
[----:B---3--:R-:W-:-:S04]  /*0130*/  ISETP.GT.U32.AND P0, PT, R4, R6, PT ;  /* 0x000000060400720c */ /* 0x008fc80003f04070 */
[----:B------:R-:W-:-:S04]  /*0140*/  ISETP.GT.AND.EX P0, PT, R5, R7, PT, P0 ;  /* 0x000000070500720c */ /* 0x000fc80003f04300 */
[----:B------:R-:W-:Y:S02]  /*0150*/  SEL R4, R4, R6, P0 ;  /* 0x0000000604047207 */ /* 0x000fe40000000000 */
[----:B------:R-:W-:-:S05]  /*0160*/  SEL R5, R5, R7, P0 ;  /* 0x0000000705057207 */ /* 0x000fca0000000000 */
[----:B------:R-:W-:Y:S01]  /*0170*/  STG.E.64 desc[UR4][R2.64], R4 ;  /* 0x0000000402007986 */ /* 0x000fe2000c101b04 */
[----:B------:R-:W-:Y:S05]  /*0180*/  EXIT ;  /* 0x000000000000794d */ /* 0x000fea0003800000 */
.L_x_1:
        /* <DEDUP_REMOVED lines=15> */
.L_x_4:


//--------------------- .text._Z24CalculateHadamardProductPlS_i --------------------------
	.section	.text._Z24CalculateHadamardProductPlS_i,"ax",@progbits
	.align	128
        .global         _Z24CalculateHadamardProductPlS_i
        .type           _Z24CalculateHadamardProductPlS_i,@function
        .size           _Z24CalculateHadamardProductPlS_i,(.L_x_5 - _Z24CalculateHadamardProductPlS_i)
        .other          _Z24CalculateHadamardProductPlS_i,@"STO_CUDA_ENTRY STV_DEFAULT"
_Z24CalculateHadamardProductPlS_i:
.text._Z24CalculateHadamardProductPlS_i:
[----:B------:R-:W-:Y:S01]  /*0000*/  LDC R1, c[0x0][0x37c] ;  /* 0x0000df00ff017b82 */ /* 0x000fe20000000800 */
[----:B------:R-:W0:Y:S01]  /*0010*/  S2R R5, SR_CTAID.X ;  /* 0x0000000000057919 */ /* 0x000e220000002500 */
[----:B------:R-:W1:Y:S01]  /*0020*/  LDCU UR6, c[0x0][0x390] ;  /* 0x00007200ff0677ac */ /* 0x000e620008000800 */
[----:B------:R-:W0:Y:S01]  /*0030*/  S2R R0, SR_TID.X ;  /* 0x0000000000007919 */ /* 0x000e220000002100 */
[----:B------:R-:W0:Y:S01]  /*0040*/  LDCU UR5, c[0x0][0x360] ;  /* 0x00006c00ff0577ac */ /* 0x000e220008000800 */
[----:B-1----:R-:W-:Y:S01]  /*0050*/  UIMAD UR4, UR6, UR6, URZ ;  /* 0x00000006060472a4 */ /* 0x002fe2000f8e02ff */
[----:B0-----:R-:W-:-:S05]  /*0060*/  IMAD R5, R5, UR5, R0 ;  /* 0x0000000505057c24 */ /* 0x001fca000f8e0200 */
[----:B------:R-:W-:-:S13]  /*0070*/  ISETP.GE.U32.AND P0, PT, R5, UR4, PT ;  /* 0x0000000405007c0c */ /* 0x000fda000bf06070 */
[----:B------:R-:W-:Y:S05]  /*0080*/  @P0 EXIT ;  /* 0x000000000000094d */ /* 0x000fea0003800000 */
[----:B------:R-:W0:Y:S01]  /*0090*/  I2F.U32.RP R0, UR6 ;  /* 0x0000000600007d06 */ /* 0x000e220008209000 */
[----:B------:R-:W-:Y:S01]  /*00a0*/  ISETP.NE.U32.AND P2, PT, RZ, UR6, PT ;  /* 0x00000006ff007c0c */ /* 0x000fe2000bf45070 */
[----:B------:R-:W1:Y:S06]  /*00b0*/  LDCU.64 UR4, c[0x0][0x358] ;  /* 0x00006b00ff0477ac */ /* 0x000e6c0008000a00 */
[----:B0-----:R-:W0:Y:S02]  /*00c0*/  MUFU.RCP R0, R0 ;  /* 0x0000000000007308 */ /* 0x001e240000001000 */
[----:B0-----:R-:W-:-:S06]  /*00d0*/  IADD3 R2, PT, PT, R0, 0xffffffe, RZ ;  /* 0x0ffffffe00027810 */ /* 0x001fcc0007ffe0ff */
[----:B------:R0:W2:Y:S02]  /*00e0*/  F2I.FTZ.U32.TRUNC.NTZ R3, R2 ;  /* 0x0000000200037305 */ /* 0x0000a4000021f000 */
[----:B0-----:R-:W-:Y:S01]  /*00f0*/  HFMA2 R2, -RZ, RZ, 0, 0 ;  /* 0x00000000ff027431 */ /* 0x001fe200000001ff */
[----:B--2---:R-:W-:-:S05]  /*0100*/  IADD3 R7, PT, PT, RZ, -R3, RZ ;  /* 0x80000003ff077210 */ /* 0x004fca0007ffe0ff */
[----:B------:R-:W-:-:S04]  /*0110*/  IMAD R7, R7, UR6, RZ ;  /* 0x0000000607077c24 */ /* 0x000fc8000f8e02ff */
[----:B------:R-:W-:-:S06]  /*0120*/  IMAD.HI.U32 R4, R3, R7, R2 ;  /* 0x0000000703047227 */ /* 0x000fcc00078e0002 */
[----:B------:R-:W-:-:S05]  /*0130*/  IMAD.HI.U32 R4, R4, R5, RZ ;  /* 0x0000000504047227 */ /* 0x000fca00078e00ff */
[----:B------:R-:W-:-:S05]  /*0140*/  IADD3 R6, PT, PT, -R4, RZ, RZ ;  /* 0x000000ff04067210 */ /* 0x000fca0007ffe1ff */
[----:B------:R-:W-:Y:S02]  /*0150*/  IMAD R3, R6, UR6, R5 ;  /* 0x0000000606037c24 */ /* 0x000fe4000f8e0205 */
[----:B------:R-:W0:Y:S03]  /*0160*/  LDC.64 R6, c[0x0][0x388] ;  /* 0x0000e200ff067b82 */ /* 0x000e260000000a00 */
[----:B------:R-:W-:-:S13]  /*0170*/  ISETP.GE.U32.AND P0, PT, R3, UR6, PT ;  /* 0x0000000603007c0c */ /* 0x000fda000bf06070 */
[----:B------:R-:W-:Y:S02]  /*0180*/  @P0 IADD3 R3, PT, PT, R3, -UR6, RZ ;  /* 0x8000000603030c10 */ /* 0x000fe4000fffe0ff */
[----:B------:R-:W-:Y:S02]  /*0190*/  @P0 IADD3 R4, PT, PT, R4, 0x1, RZ ;  /* 0x0000000104040810 */ /* 0x000fe40007ffe0ff */
[----:B------:R-:W-:Y:S02]  /*01a0*/  ISETP.GE.U32.AND P1, PT, R3, UR6, PT ;  /* 0x0000000603007c0c */ /* 0x000fe4000bf26070 */
[----:B------:R-:W2:Y:S11]  /*01b0*/  LDC.64 R2, c[0x0][0x380] ;  /* 0x0000e000ff027b82 */ /* 0x000eb60000000a00 */
[----:B------:R-:W-:-:S02]  /*01c0*/  @P1 IADD3 R4, PT, PT, R4, 0x1, RZ ;  /* 0x0000000104041810 */ /* 0x000fc40007ffe0ff */
[----:B------:R-:W-:-:S04]  /*01d0*/  @!P2 LOP3.LUT R4, RZ, UR6, RZ, 0x33, !PT ;  /* 0x00000006ff04ac12 */ /* 0x000fc8000f8e33ff */
[----:B------:R-:W-:-:S05]  /*01e0*/  IADD3 R0, PT, PT, -R4, RZ, RZ ;  /* 0x000000ff04007210 */ /* 0x000fca0007ffe1ff */
[----:B------:R-:W-:Y:S02]  /*01f0*/  IMAD R9, R0, UR6, R5 ;  /* 0x0000000600097c24 */ /* 0x000fe4000f8e0205 */
[----:B--2---:R-:W-:-:S04]  /*0200*/  IMAD.WIDE.U32 R2, R5, 0x8, R2 ;  /* 0x0000000805027825 */ /* 0x004fc800078e0002 */
[----:B------:R-:W-:Y:S02]  /*0210*/  IMAD R9, R9, UR6, R4 ;  /* 0x0000000609097c24 */ /* 0x000fe4000f8e0204 */
[----:B-1----:R-:W2:Y:S02]  /*0220*/  LDG.E.64 R4, desc[UR4][R2.64] ;  /* 0x0000000402047981 */ /* 0x002ea4000c1e1b00 */
[----:B0-----:R-:W-:-:S06]  /*0230*/  IMAD.WIDE.U32 R6, R9, 0x8, R6 ;  /* 0x0000000809067825 */ /* 0x001fcc00078e0006 */
[----:B------:R-:W2:Y:S02]  /*0240*/  LDG.E.64 R6, desc[UR4][R6.64] ;  /* 0x0000000406067981 */ /* 0x000ea4000c1e1b00 */
[-C--:B--2---:R-:W-:Y:S02]  /*0250*/  IMAD R11, R7, R4.reuse, RZ ;  /* 0x00000004070b7224 */ /* 0x084fe400078e02ff */
[----:B------:R-:W-:-:S04]  /*0260*/  IMAD.WIDE.U32 R8, R6, R4, RZ ;  /* 0x0000000406087225 */ /* 0x000fc800078e00ff */
[----:B------:R-:W-:-:S05]  /*0270*/  IMAD R11, R5, R6, R11 ;  /* 0x00000006050b7224 */ /* 0x000fca00078e020b */
[----:B------:R-:W-:-:S05]  /*0280*/  IADD3 R9, PT, PT, R9, R11, RZ ;  /* 0x0000000b09097210 */ /* 0x000fca0007ffe0ff */
[----:B------:R-:W-:Y:S01]  /*0290*/  STG.E.64 desc[UR4][R2.64], R8 ;  /* 0x0000000802007986 */ /* 0x000fe2000c101b04 */
[----:B------:R-:W-:Y:S05]  /*02a0*/  EXIT ;  /* 0x000000000000794d */ /* 0x000fea0003800000 */
.L_x_2:
        /* <DEDUP_REMOVED lines=13> */
.L_x_5:


//--------------------- .nv.shared.reserved.0     --------------------------
	.section	.nv.shared.reserved.0,"aw",@nobits
	.weak		__nv_reservedSMEM_offset_0_alias
	.size		__nv_reservedSMEM_offset_0_alias, 0, 64
	.other		__nv_reservedSMEM_offset_0_alias,@"STO_CUDA_RESERVED_SHARED STV_DEFAULT"
__nv_reservedSMEM_offset_0_alias:
	.zero		0
	.zero		64


//--------------------- .nv.constant0._Z20CalculateFinalMatrixPlS_i --------------------------
	.section	.nv.constant0._Z20CalculateFinalMatrixPlS_i,"a",@progbits
	.sectionflags	@""
	.align	4
.nv.constant0._Z20CalculateFinalMatrixPlS_i:
	.zero		916


//--------------------- .nv.constant0._Z16FindWeightMatrixPlS_i --------------------------
	.section	.nv.constant0._Z16FindWeightMatrixPlS_i,"a",@progbits
	.sectionflags	@""
	.align	4
.nv.constant0._Z16FindWeightMatrixPlS_i:
	.zero		916


//--------------------- .nv.constant0._Z24CalculateHadamardProductPlS_i --------------------------
	.section	.nv.constant0._Z24CalculateHadamardProductPlS_i,"a",@progbits
	.sectionflags	@""
	.align	4
.nv.constant0._Z24CalculateHadamardProductPlS_i:
	.zero		916


//--------------------- SYMBOLS --------------------------

	.type		.nv.reservedSmem.offset0,@object
	.size		.nv.reservedSmem.offset0,0x4
